//
// Generated by NVIDIA NVVM Compiler
//
// Compiler Build ID: CL-36424714
// Cuda compilation tools, release 13.0, V13.0.88
// Based on NVVM 20.0.0
//

.version 9.0
.target sm_100
.address_size 64

	// .globl	_Z8fillGridPi

.visible .entry _Z8fillGridPi(
	.param .u64 .ptr .align 1 _Z8fillGridPi_param_0
)
{
	.reg .pred 	%p<5>;
	.reg .b32 	%r<15>;
	.reg .b64 	%rd<8>;

	ld.param.u64 	%rd1, [_Z8fillGridPi_param_0];
	cvta.to.global.u64 	%rd2, %rd1;
	mov.u32 	%r1, %ntid.x;
	mov.u32 	%r2, %ctaid.x;
	mov.u32 	%r3, %tid.x;
	mad.lo.s32 	%r4, %r1, %r2, %r3;
	mov.u32 	%r5, %ntid.y;
	mov.u32 	%r6, %ctaid.y;
	mov.u32 	%r7, %tid.y;
	mad.lo.s32 	%r8, %r5, %r6, %r7;
	setp.eq.s32 	%p1, %r4, 0;
	setp.eq.s32 	%p2, %r8, 0;
	setp.eq.s32 	%p3, %r4, 19;
	setp.eq.s32 	%p4, %r8, 19;
	mul.lo.s32 	%r9, %r4, %r8;
	selp.b32 	%r10, 0, %r9, %p2;
	selp.b32 	%r11, 0, %r10, %p1;
	selp.b32 	%r12, 0, %r11, %p3;
	selp.b32 	%r13, 0, %r12, %p4;
	mul.lo.s32 	%r14, %r8, 20;
	cvt.u64.u32 	%rd3, %r14;
	cvt.s64.s32 	%rd4, %r4;
	add.s64 	%rd5, %rd3, %rd4;
	shl.b64 	%rd6, %rd5, 2;
	add.s64 	%rd7, %rd2, %rd6;
	st.global.u32 	[%rd7], %r13;
	ret;

}
	// .globl	_Z11computeGridPiS_
.visible .entry _Z11computeGridPiS_(
	.param .u64 .ptr .align 1 _Z11computeGridPiS__param_0,
	.param .u64 .ptr .align 1 _Z11computeGridPiS__param_1
)
{
	.reg .pred 	%p<8>;
	.reg .b32 	%r<21>;
	.reg .b64 	%rd<20>;

	ld.param.u64 	%rd2, [_Z11computeGridPiS__param_0];
	ld.param.u64 	%rd3, [_Z11computeGridPiS__param_1];
	cvta.to.global.u64 	%rd1, %rd3;
	mov.u32 	%r3, %ntid.x;
	mov.u32 	%r4, %ctaid.x;
	mov.u32 	%r5, %tid.x;
	mad.lo.s32 	%r1, %r3, %r4, %r5;
	mov.u32 	%r6, %ntid.y;
	mov.u32 	%r7, %ctaid.y;
	mov.u32 	%r8, %tid.y;
	mad.lo.s32 	%r9, %r6, %r7, %r8;
	setp.ne.s32 	%p1, %r1, 0;
	setp.ne.s32 	%p2, %r9, 0;
	and.pred  	%p3, %p1, %p2;
	setp.ne.s32 	%p4, %r1, 19;
	and.pred  	%p5, %p4, %p3;
	setp.ne.s32 	%p6, %r9, 19;
	and.pred  	%p7, %p5, %p6;
	@%p7 bra 	$L__BB1_2;
	mul.lo.s32 	%r19, %r9, 20;
	cvt.u64.u32 	%rd15, %r19;
	cvt.s64.s32 	%rd16, %r1;
	add.s64 	%rd17, %rd15, %rd16;
	shl.b64 	%rd18, %rd17, 2;
	add.s64 	%rd19, %rd1, %rd18;
	mov.b32 	%r20, 0;
	st.global.u32 	[%rd19], %r20;
	bra.uni 	$L__BB1_3;
$L__BB1_2:
	cvta.to.global.u64 	%rd4, %rd2;
	mul.lo.s32 	%r10, %r9, 20;
	add.s32 	%r11, %r10, -20;
	cvt.u64.u32 	%rd5, %r11;
	cvt.s64.s32 	%rd6, %r1;
	add.s64 	%rd7, %rd5, %rd6;
	shl.b64 	%rd8, %rd7, 2;
	add.s64 	%rd9, %rd4, %rd8;
	ld.global.u32 	%r12, [%rd9];
	cvt.u64.u32 	%rd10, %r10;
	add.s64 	%rd11, %rd10, %rd6;
	shl.b64 	%rd12, %rd11, 2;
	add.s64 	%rd13, %rd4, %rd12;
	ld.global.u32 	%r13, [%rd13+80];
	ld.global.u32 	%r14, [%rd13+-4];
	ld.global.u32 	%r15, [%rd13+4];
	add.s32 	%r16, %r13, %r12;
	add.s32 	%r17, %r16, %r14;
	add.s32 	%r18, %r17, %r15;
	add.s64 	%rd14, %rd1, %rd12;
	st.global.u32 	[%rd14], %r18;
$L__BB1_3:
	ret;

}


// ===== COMPILED SASS (sm_100) =====

	.target	sm_100

	.elftype	@"ET_EXEC"


//--------------------- .note.nv.tkinfo           --------------------------
	.section	.note.nv.tkinfo,"",@"SHT_NOTE"
	.sectionflags	@"SHF_NOTE_NV_TKINFO"
	.tkinfo
        /*0018*/ 	.word	0x00000002
        /*0030*/ 	.string	""
        /*0030*/ 	.string	"ptxas"
        /*0030*/ 	.string	"Cuda compilation tools, release 13.0, V13.0.88"
        /*0030*/ 	.string	"Build cuda_13.0.r13.0/compiler.36424714_0"
        /*0030*/ 	.string	"-arch sm_100 -m 64 "



//--------------------- .note.nv.cuinfo           --------------------------
	.section	.note.nv.cuinfo,"",@"SHT_NOTE"
	.sectionflags	@"SHF_NOTE_NV_CUINFO"
        /*0018*/ 	.short	0x0002
        /*001a*/ 	.short	0x0064
        /*001c*/ 	.short	0x0082
	.zero		2


//--------------------- .nv.info                  --------------------------
	.section	.nv.info,"",@"SHT_CUDA_INFO"
	.align	4


	//----- nvinfo : EIATTR_REGCOUNT
	.align		4
        /*0000*/ 	.byte	0x04, 0x2f
        /*0002*/ 	.short	(.L_1 - .L_0)
	.align		4
.L_0:
        /*0004*/ 	.word	index@(_Z8fillGridPi)
        /*0008*/ 	.word	0x00000008


	//----- nvinfo : EIATTR_FRAME_SIZE
	.align		4
.L_1:
        /*000c*/ 	.byte	0x04, 0x11
        /*000e*/ 	.short	(.L_3 - .L_2)
	.align		4
.L_2:
        /*0010*/ 	.word	index@(_Z8fillGridPi)
        /*0014*/ 	.word	0x00000000


	//----- nvinfo : EIATTR_REGCOUNT
	.align		4
.L_3:
        /*0018*/ 	.byte	0x04, 0x2f
        /*001a*/ 	.short	(.L_5 - .L_4)
	.align		4
.L_4:
        /*001c*/ 	.word	index@(_Z11computeGridPiS_)
        /*0020*/ 	.word	0x0000000d


	//----- nvinfo : EIATTR_FRAME_SIZE
	.align		4
.L_5:
        /*0024*/ 	.byte	0x04, 0x11
        /*0026*/ 	.short	(.L_7 - .L_6)
	.align		4
.L_6:
        /*0028*/ 	.word	index@(_Z11computeGridPiS_)
        /*002c*/ 	.word	0x00000000


	//----- nvinfo : EIATTR_MIN_STACK_SIZE
	.align		4
.L_7:
        /*0030*/ 	.byte	0x04, 0x12
        /*0032*/ 	.short	(.L_9 - .L_8)
	.align		4
.L_8:
        /*0034*/ 	.word	index@(_Z11computeGridPiS_)
        /*0038*/ 	.word	0x00000000


	//----- nvinfo : EIATTR_MIN_STACK_SIZE
	.align		4
.L_9:
        /*003c*/ 	.byte	0x04, 0x12
        /*003e*/ 	.short	(.L_11 - .L_10)
	.align		4
.L_10:
        /*0040*/ 	.word	index@(_Z8fillGridPi)
        /*0044*/ 	.word	0x00000000
.L_11:


//--------------------- .nv.compat                --------------------------
	.section	.nv.compat,"",@"SHT_CUDA_COMPAT_INFO"
	.align	4
        /*0000*/ 	.byte	0x02, 0x09, 0x00, 0x00, 0x02, 0x02, 0x01, 0x00, 0x02, 0x05, 0x05, 0x00, 0x03, 0x07, 0x01, 0x01
        /*0010*/ 	.byte	0x02, 0x03, 0x00, 0x00, 0x02, 0x06, 0x01, 0x00, 0x04, 0x0b, 0x08, 0x00, 0x09, 0x00, 0x00, 0x00
        /*0020*/ 	.byte	0x00, 0x00, 0x00, 0x00


//--------------------- .nv.info._Z11computeGridPiS_ --------------------------
	.section	.nv.info._Z11computeGridPiS_,"",@"SHT_CUDA_INFO"
	.sectionflags	@""
	.align	4


	//----- nvinfo : EIATTR_CUDA_API_VERSION
	.align		4
        /*0000*/ 	.byte	0x04, 0x37
        /*0002*/ 	.short	(.L_13 - .L_12)
.L_12:
        /*0004*/ 	.word	0x00000082


	//----- nvinfo : EIATTR_KPARAM_INFO
	.align		4
.L_13:
        /*0008*/ 	.byte	0x04, 0x17
        /*000a*/ 	.short	(.L_15 - .L_14)
.L_14:
        /*000c*/ 	.word	0x00000000
        /*0010*/ 	.short	0x0001
        /*0012*/ 	.short	0x0008
        /*0014*/ 	.byte	0x00, 0xf5, 0x21, 0x00


	//----- nvinfo : EIATTR_KPARAM_INFO
	.align		4
.L_15:
        /*0018*/ 	.byte	0x04, 0x17
        /*001a*/ 	.short	(.L_17 - .L_16)
.L_16:
        /*001c*/ 	.word	0x00000000
        /*0020*/ 	.short	0x0000
        /*0022*/ 	.short	0x0000
        /*0024*/ 	.byte	0x00, 0xf5, 0x21, 0x00


	//----- nvinfo : EIATTR_SPARSE_MMA_MASK
	.align		4
.L_17:
        /*0028*/ 	.byte	0x03, 0x50
        /*002a*/ 	.short	0x0000


	//----- nvinfo : EIATTR_MAXREG_COUNT
	.align		4
        /*002c*/ 	.byte	0x03, 0x1b
        /*002e*/ 	.short	0x00ff


	//----- nvinfo : EIATTR_MERCURY_ISA_VERSION
	.align		4
        /*0030*/ 	.byte	0x03, 0x5f
        /*0032*/ 	.short	0x0101


	//----- nvinfo : EIATTR_VRC_CTA_INIT_COUNT
	.align		4
        /*0034*/ 	.byte	0x02, 0x4a
	.zero		1
	.zero		1


	//----- nvinfo : EIATTR_EXIT_INSTR_OFFSETS
	.align		4
        /*0038*/ 	.byte	0x04, 0x1c
        /*003a*/ 	.short	(.L_19 - .L_18)


	//   ....[0]....
.L_18:
        /*003c*/ 	.word	0x00000150


	//   ....[1]....
        /*0040*/ 	.word	0x000002d0


	//----- nvinfo : EIATTR_CBANK_PARAM_SIZE
	.align		4
.L_19:
        /*0044*/ 	.byte	0x03, 0x19
        /*0046*/ 	.short	0x0010


	//----- nvinfo : EIATTR_PARAM_CBANK
	.align		4
        /*0048*/ 	.byte	0x04, 0x0a
        /*004a*/ 	.short	(.L_21 - .L_20)
	.align		4
.L_20:
        /*004c*/ 	.word	index@(.nv.constant0._Z11computeGridPiS_)
        /*0050*/ 	.short	0x0380
        /*0052*/ 	.short	0x0010


	//----- nvinfo : EIATTR_SW_WAR
	.align		4
.L_21:
        /*0054*/ 	.byte	0x04, 0x36
        /*0056*/ 	.short	(.L_23 - .L_22)
.L_22:
        /*0058*/ 	.word	0x00000008
.L_23:


//--------------------- .nv.info._Z8fillGridPi    --------------------------
	.section	.nv.info._Z8fillGridPi,"",@"SHT_CUDA_INFO"
	.sectionflags	@""
	.align	4


	//----- nvinfo : EIATTR_CUDA_API_VERSION
	.align		4
        /*0000*/ 	.byte	0x04, 0x37
        /*0002*/ 	.short	(.L_25 - .L_24)
.L_24:
        /*0004*/ 	.word	0x00000082


	//----- nvinfo : EIATTR_KPARAM_INFO
	.align		4
.L_25:
        /*0008*/ 	.byte	0x04, 0x17
        /*000a*/ 	.short	(.L_27 - .L_26)
.L_26:
        /*000c*/ 	.word	0x00000000
        /*0010*/ 	.short	0x0000
        /*0012*/ 	.short	0x0000
        /*0014*/ 	.byte	0x00, 0xf5, 0x21, 0x00


	//----- nvinfo : EIATTR_SPARSE_MMA_MASK
	.align		4
.L_27:
        /*0018*/ 	.byte	0x03, 0x50
        /*001a*/ 	.short	0x0000


	//----- nvinfo : EIATTR_MAXREG_COUNT
	.align		4
        /*001c*/ 	.byte	0x03, 0x1b
        /*001e*/ 	.short	0x00ff


	//----- nvinfo : EIATTR_MERCURY_ISA_VERSION
	.align		4
        /*0020*/ 	.byte	0x03, 0x5f
        /*0022*/ 	.short	0x0101


	//----- nvinfo : EIATTR_VRC_CTA_INIT_COUNT
	.align		4
        /*0024*/ 	.byte	0x02, 0x4a
	.zero		1
	.zero		1


	//----- nvinfo : EIATTR_EXIT_INSTR_OFFSETS
	.align		4
        /*0028*/ 	.byte	0x04, 0x1c
        /*002a*/ 	.short	(.L_29 - .L_28)


	//   ....[0]....
.L_28:
        /*002c*/ 	.word	0x000001a0


	//----- nvinfo : EIATTR_CBANK_PARAM_SIZE
	.align		4
.L_29:
        /*0030*/ 	.byte	0x03, 0x19
        /*0032*/ 	.short	0x0008


	//----- nvinfo : EIATTR_PARAM_CBANK
	.align		4
        /*0034*/ 	.byte	0x04, 0x0a
        /*0036*/ 	.short	(.L_31 - .L_30)
	.align		4
.L_30:
        /*0038*/ 	.word	index@(.nv.constant0._Z8fillGridPi)
        /*003c*/ 	.short	0x0380
        /*003e*/ 	.short	0x0008


	//----- nvinfo : EIATTR_SW_WAR
	.align		4
.L_31:
        /*0040*/ 	.byte	0x04, 0x36
        /*0042*/ 	.short	(.L_33 - .L_32)
.L_32:
        /*0044*/ 	.word	0x00000008
.L_33:


//--------------------- .nv.callgraph             --------------------------
	.section	.nv.callgraph,"",@"SHT_CUDA_CALLGRAPH"
	.align	4
	.sectionentsize	8
	.align		4
        /*0000*/ 	.word	0x00000000
	.align		4
        /*0004*/ 	.word	0xffffffff
	.align		4
        /*0008*/ 	.word	0x00000000
	.align		4
        /*000c*/ 	.word	0xfffffffe
	.align		4
        /*0010*/ 	.word	0x00000000
	.align		4
        /*0014*/ 	.word	0xfffffffd
	.align		4
        /*0018*/ 	.word	0x00000000
	.align		4
        /*001c*/ 	.word	0xfffffffc


//--------------------- .text._Z11computeGridPiS_ --------------------------
	.section	.text._Z11computeGridPiS_,"ax",@progbits
	.align	128
        .global         _Z11computeGridPiS_
        .type           _Z11computeGridPiS_,@function
        .size           _Z11computeGridPiS_,(.L_x_2 - _Z11computeGridPiS_)
        .other          _Z11computeGridPiS_,@"STO_CUDA_ENTRY STV_DEFAULT"
_Z11computeGridPiS_:
.text._Z11computeGridPiS_:
[----:B------:R-:W-:Y:S01]  /*0000*/  LDC R1, c[0x0][0x37c] ;  /* 0x0000df00ff017b82 */ /* 0x000fe20000000800 */
[----:B------:R-:W0:Y:S01]  /*0010*/  S2R R4, SR_CTAID.Y ;  /* 0x0000000000047919 */ /* 0x000e220000002600 */
[----:B------:R-:W1:Y:S01]  /*0020*/  LDCU UR4, c[0x0][0x360] ;  /* 0x00006c00ff0477ac */ /* 0x000e620008000800 */
[----:B------:R-:W0:Y:S01]  /*0030*/  S2R R5, SR_TID.Y ;  /* 0x0000000000057919 */ /* 0x000e220000002200 */
[----:B------:R-:W0:Y:S01]  /*0040*/  LDCU UR5, c[0x0][0x364] ;  /* 0x00006c80ff0577ac */ /* 0x000e220008000800 */
[----:B------:R-:W1:Y:S01]  /*0050*/  S2R R0, SR_CTAID.X ;  /* 0x0000000000007919 */ /* 0x000e620000002500 */
[----:B------:R-:W1:Y:S01]  /*0060*/  S2R R3, SR_TID.X ;  /* 0x0000000000037919 */ /* 0x000e620000002100 */
[----:B0-----:R-:W-:-:S05]  /*0070*/  IMAD R4, R4, UR5, R5 ;  /* 0x0000000504047c24 */ /* 0x001fca000f8e0205 */
[----:B------:R-:W-:Y:S01]  /*0080*/  ISETP.NE.AND P0, PT, R4, RZ, PT ;  /* 0x000000ff0400720c */ /* 0x000fe20003f05270 */
[----:B-1----:R-:W-:Y:S01]  /*0090*/  IMAD R0, R0, UR4, R3 ;  /* 0x0000000400007c24 */ /* 0x002fe2000f8e0203 */
[----:B------:R-:W0:Y:S04]  /*00a0*/  LDCU.64 UR4, c[0x0][0x358] ;  /* 0x00006b00ff0477ac */ /* 0x000e280008000a00 */
[----:B------:R-:W-:-:S04]  /*00b0*/  ISETP.NE.AND P0, PT, R0, RZ, P0 ;  /* 0x000000ff0000720c */ /* 0x000fc80000705270 */
[----:B------:R-:W-:-:S04]  /*00c0*/  ISETP.NE.AND P0, PT, R0, 0x13, P0 ;  /* 0x000000130000780c */ /* 0x000fc80000705270 */
[----:B------:R-:W-:-:S13]  /*00d0*/  ISETP.NE.AND P0, PT, R4, 0x13, P0 ;  /* 0x000000130400780c */ /* 0x000fda0000705270 */
[----:B------:R-:W1:Y:S01]  /*00e0*/  @!P0 LDC.64 R8, c[0x0][0x388] ;  /* 0x0000e200ff088b82 */ /* 0x000e620000000a00 */
[----:B------:R-:W-:-:S05]  /*00f0*/  @!P0 IMAD R3, R4, 0x14, RZ ;  /* 0x0000001404038824 */ /* 0x000fca00078e02ff */
[----:B------:R-:W-:-:S04]  /*0100*/  @!P0 IADD3 R3, P1, PT, R3, R0, RZ ;  /* 0x0000000003038210 */ /* 0x000fc80007f3e0ff */
[----:B------:R-:W-:Y:S02]  /*0110*/  @!P0 LEA.HI.X.SX32 R6, R0, RZ, 0x1, P1 ;  /* 0x000000ff00068211 */ /* 0x000fe400008f0eff */
[----:B-1----:R-:W-:-:S04]  /*0120*/  @!P0 LEA R2, P1, R3, R8, 0x2 ;  /* 0x0000000803028211 */ /* 0x002fc800078210ff */
[----:B------:R-:W-:-:S05]  /*0130*/  @!P0 LEA.HI.X R3, R3, R9, R6, 0x2, P1 ;  /* 0x0000000903038211 */ /* 0x000fca00008f1406 */
[----:B0-----:R0:W-:Y:S01]  /*0140*/  @!P0 STG.E desc[UR4][R2.64], RZ ;  /* 0x000000ff02008986 */ /* 0x0011e2000c101904 */
[----:B------:R-:W-:Y:S05]  /*0150*/  @!P0 EXIT ;  /* 0x000000000000894d */ /* 0x000fea0003800000 */
[----:B------:R-:W1:Y:S01]  /*0160*/  LDCU.128 UR8, c[0x0][0x380] ;  /* 0x00007000ff0877ac */ /* 0x000e620008000c00 */
[----:B0-----:R-:W-:Y:S01]  /*0170*/  IMAD R3, R4, 0x14, RZ ;  /* 0x0000001404037824 */ /* 0x001fe200078e02ff */
[----:B------:R-:W-:-:S04]  /*0180*/  SHF.R.S32.HI R2, RZ, 0x1f, R0 ;  /* 0x0000001fff027819 */ /* 0x000fc80000011400 */
[----:B------:R-:W-:Y:S01]  /*0190*/  IADD3 R10, P0, PT, R0, R3, RZ ;  /* 0x00000003000a7210 */ /* 0x000fe20007f1e0ff */
[----:B------:R-:W-:-:S04]  /*01a0*/  VIADD R3, R3, 0xffffffec ;  /* 0xffffffec03037836 */ /* 0x000fc80000000000 */
[----:B------:R-:W-:Y:S01]  /*01b0*/  IMAD.X R5, RZ, RZ, R2, P0 ;  /* 0x000000ffff057224 */ /* 0x000fe200000e0602 */
[----:B------:R-:W-:Y:S01]  /*01c0*/  IADD3 R3, P0, PT, R0, R3, RZ ;  /* 0x0000000300037210 */ /* 0x000fe20007f1e0ff */
[----:B------:R-:W-:-:S03]  /*01d0*/  IMAD.SHL.U32 R6, R10, 0x4, RZ ;  /* 0x000000040a067824 */ /* 0x000fc600078e00ff */
[----:B------:R-:W-:Y:S01]  /*01e0*/  SHF.L.U64.HI R10, R10, 0x2, R5 ;  /* 0x000000020a0a7819 */ /* 0x000fe20000010205 */
[----:B------:R-:W-:Y:S01]  /*01f0*/  IMAD.X R0, RZ, RZ, R2, P0 ;  /* 0x000000ffff007224 */ /* 0x000fe200000e0602 */
[C---:B-1----:R-:W-:Y:S02]  /*0200*/  LEA R4, P0, R3.reuse, UR8, 0x2 ;  /* 0x0000000803047c11 */ /* 0x042fe4000f8010ff */
[----:B------:R-:W-:Y:S02]  /*0210*/  IADD3 R2, P1, PT, R6, UR8, RZ ;  /* 0x0000000806027c10 */ /* 0x000fe4000ff3e0ff */
[----:B------:R-:W-:Y:S02]  /*0220*/  LEA.HI.X R5, R3, UR9, R0, 0x2, P0 ;  /* 0x0000000903057c11 */ /* 0x000fe400080f1400 */
[----:B------:R-:W-:-:S03]  /*0230*/  IADD3.X R3, PT, PT, R10, UR9, RZ, P1, !PT ;  /* 0x000000090a037c10 */ /* 0x000fc60008ffe4ff */
[----:B------:R-:W2:Y:S04]  /*0240*/  LDG.E R4, desc[UR4][R4.64] ;  /* 0x0000000404047981 */ /* 0x000ea8000c1e1900 */
[----:B------:R-:W2:Y:S04]  /*0250*/  LDG.E R7, desc[UR4][R2.64+0x50] ;  /* 0x0000500402077981 */ /* 0x000ea8000c1e1900 */
[----:B------:R-:W2:Y:S04]  /*0260*/  LDG.E R0, desc[UR4][R2.64+-0x4] ;  /* 0xfffffc0402007981 */ /* 0x000ea8000c1e1900 */
[----:B------:R-:W3:Y:S01]  /*0270*/  LDG.E R8, desc[UR4][R2.64+0x4] ;  /* 0x0000040402087981 */ /* 0x000ee2000c1e1900 */
[----:B------:R-:W-:-:S02]  /*0280*/  IADD3 R6, P0, PT, R6, UR10, RZ ;  /* 0x0000000a06067c10 */ /* 0x000fc4000ff1e0ff */
[----:B--2---:R-:W-:Y:S02]  /*0290*/  IADD3 R9, PT, PT, R0, R7, R4 ;  /* 0x0000000700097210 */ /* 0x004fe40007ffe004 */
[----:B------:R-:W-:-:S03]  /*02a0*/  IADD3.X R7, PT, PT, R10, UR11, RZ, P0, !PT ;  /* 0x0000000b0a077c10 */ /* 0x000fc600087fe4ff */
[----:B---3--:R-:W-:-:S05]  /*02b0*/  IMAD.IADD R9, R8, 0x1, R9 ;  /* 0x0000000108097824 */ /* 0x008fca00078e0209 */
[----:B------:R-:W-:Y:S01]  /*02c0*/  STG.E desc[UR4][R6.64], R9 ;  /* 0x0000000906007986 */ /* 0x000fe2000c101904 */
[----:B------:R-:W-:Y:S05]  /*02d0*/  EXIT ;  /* 0x000000000000794d */ /* 0x000fea0003800000 */
.L_x_0:
[----:B------:R-:W-:-:S00]  /*02e0*/  BRA `(.L_x_0) ;  /* 0xfffffffc00fc7947 */ /* 0x000fc0000383ffff */
[----:B------:R-:W-:-:S00]  /*02f0*/  NOP ;  /* 0x0000000000007918 */ /* 0x000fc00000000000 */
        /* <DEDUP_REMOVED lines=8> */
.L_x_2:


//--------------------- .text._Z8fillGridPi       --------------------------
	.section	.text._Z8fillGridPi,"ax",@progbits
	.align	128
        .global         _Z8fillGridPi
        .type           _Z8fillGridPi,@function
        .size           _Z8fillGridPi,(.L_x_3 - _Z8fillGridPi)
        .other          _Z8fillGridPi,@"STO_CUDA_ENTRY STV_DEFAULT"
_Z8fillGridPi:
.text._Z8fillGridPi:
[----:B------:R-:W-:Y:S01]  /*0000*/  LDC R1, c[0x0][0x37c] ;  /* 0x0000df00ff017b82 */ /* 0x000fe20000000800 */
[----:B------:R-:W0:Y:S01]  /*0010*/  S2R R0, SR_CTAID.X ;  /* 0x0000000000007919 */ /* 0x000e220000002500 */
[----:B------:R-:W0:Y:S01]  /*0020*/  LDCU UR4, c[0x0][0x360] ;  /* 0x00006c00ff0477ac */ /* 0x000e220008000800 */
[----:B------:R-:W0:Y:S01]  /*0030*/  S2R R3, SR_TID.X ;  /* 0x0000000000037919 */ /* 0x000e220000002100 */
[----:B------:R-:W1:Y:S01]  /*0040*/  LDCU UR5, c[0x0][0x364] ;  /* 0x00006c80ff0577ac */ /* 0x000e620008000800 */
[----:B------:R-:W1:Y:S01]  /*0050*/  S2R R2, SR_CTAID.Y ;  /* 0x0000000000027919 */ /* 0x000e620000002600 */
[----:B------:R-:W2:Y:S01]  /*0060*/  LDCU.64 UR6, c[0x0][0x380] ;  /* 0x00007000ff0677ac */ /* 0x000ea20008000a00 */
[----:B------:R-:W1:Y:S01]  /*0070*/  S2R R5, SR_TID.Y ;  /* 0x0000000000057919 */ /* 0x000e620000002200 */
[----:B0-----:R-:W-:-:S05]  /*0080*/  IMAD R0, R0, UR4, R3 ;  /* 0x0000000400007c24 */ /* 0x001fca000f8e0203 */
[----:B------:R-:W-:Y:S01]  /*0090*/  ISETP.NE.AND P2, PT, R0, RZ, PT ;  /* 0x000000ff0000720c */ /* 0x000fe20003f45270 */
[----:B-1----:R-:W-:Y:S01]  /*00a0*/  IMAD R3, R2, UR5, R5 ;  /* 0x0000000502037c24 */ /* 0x002fe2000f8e0205 */
[----:B------:R-:W0:Y:S03]  /*00b0*/  LDCU.64 UR4, c[0x0][0x358] ;  /* 0x00006b00ff0477ac */ /* 0x000e260008000a00 */
[----:B------:R-:W-:Y:S01]  /*00c0*/  IMAD R2, R0, R3, RZ ;  /* 0x0000000300027224 */ /* 0x000fe200078e02ff */
[C---:B------:R-:W-:Y:S01]  /*00d0*/  ISETP.NE.AND P0, PT, R3.reuse, RZ, PT ;  /* 0x000000ff0300720c */ /* 0x040fe20003f05270 */
[----:B------:R-:W-:-:S03]  /*00e0*/  IMAD R5, R3, 0x14, RZ ;  /* 0x0000001403057824 */ /* 0x000fc600078e02ff */
[----:B------:R-:W-:Y:S02]  /*00f0*/  SEL R2, R2, RZ, P0 ;  /* 0x000000ff02027207 */ /* 0x000fe40000000000 */
[----:B------:R-:W-:Y:S02]  /*0100*/  IADD3 R5, P1, PT, R5, R0, RZ ;  /* 0x0000000005057210 */ /* 0x000fe40007f3e0ff */
[----:B------:R-:W-:Y:S02]  /*0110*/  ISETP.NE.AND P0, PT, R0, 0x13, PT ;  /* 0x000000130000780c */ /* 0x000fe40003f05270 */
[----:B------:R-:W-:Y:S02]  /*0120*/  SEL R4, R2, RZ, P2 ;  /* 0x000000ff02047207 */ /* 0x000fe40001000000 */
[----:B------:R-:W-:Y:S02]  /*0130*/  LEA.HI.X.SX32 R0, R0, RZ, 0x1, P1 ;  /* 0x000000ff00007211 */ /* 0x000fe400008f0eff */
[----:B--2---:R-:W-:-:S02]  /*0140*/  LEA R2, P1, R5, UR6, 0x2 ;  /* 0x0000000605027c11 */ /* 0x004fc4000f8210ff */
[----:B------:R-:W-:Y:S02]  /*0150*/  ISETP.NE.AND P2, PT, R3, 0x13, PT ;  /* 0x000000130300780c */ /* 0x000fe40003f45270 */
[----:B------:R-:W-:Y:S02]  /*0160*/  SEL R4, R4, RZ, P0 ;  /* 0x000000ff04047207 */ /* 0x000fe40000000000 */
[----:B------:R-:W-:Y:S02]  /*0170*/  LEA.HI.X R3, R5, UR7, R0, 0x2, P1 ;  /* 0x0000000705037c11 */ /* 0x000fe400088f1400 */
[----:B------:R-:W-:-:S05]  /*0180*/  SEL R5, R4, RZ, P2 ;  /* 0x000000ff04057207 */ /* 0x000fca0001000000 */
[----:B0-----:R-:W-:Y:S01]  /*0190*/  STG.E desc[UR4][R2.64], R5 ;  /* 0x0000000502007986 */ /* 0x001fe2000c101904 */
[----:B------:R-:W-:Y:S05]  /*01a0*/  EXIT ;  /* 0x000000000000794d */ /* 0x000fea0003800000 */
.L_x_1:
        /* <DEDUP_REMOVED lines=13> */
.L_x_3:


//--------------------- .nv.shared.reserved.0     --------------------------
	.section	.nv.shared.reserved.0,"aw",@nobits
	.weak		__nv_reservedSMEM_offset_0_alias
	.size		__nv_reservedSMEM_offset_0_alias, 0, 64
	.other		__nv_reservedSMEM_offset_0_alias,@"STO_CUDA_RESERVED_SHARED STV_DEFAULT"
__nv_reservedSMEM_offset_0_alias:
	.zero		0
	.zero		64


//--------------------- .nv.constant0._Z11computeGridPiS_ --------------------------
	.section	.nv.constant0._Z11computeGridPiS_,"a",@progbits
	.sectionflags	@""
	.align	4
.nv.constant0._Z11computeGridPiS_:
	.zero		912


//--------------------- .nv.constant0._Z8fillGridPi --------------------------
	.section	.nv.constant0._Z8fillGridPi,"a",@progbits
	.sectionflags	@""
	.align	4
.nv.constant0._Z8fillGridPi:
	.zero		904


//--------------------- SYMBOLS --------------------------

	.type		.nv.reservedSmem.offset0,@object
	.size		.nv.reservedSmem.offset0,0x4
